//
// Generated by NVIDIA NVVM Compiler
//
// Compiler Build ID: CL-36424714
// Cuda compilation tools, release 13.0, V13.0.88
// Based on NVVM 20.0.0
//

.version 9.0
.target sm_100
.address_size 64

	// .globl	_Z3plmPfS_S_

.visible .entry _Z3plmPfS_S_(
	.param .u64 .ptr .align 1 _Z3plmPfS_S__param_0,
	.param .u64 .ptr .align 1 _Z3plmPfS_S__param_1,
	.param .u64 .ptr .align 1 _Z3plmPfS_S__param_2
)
{


	ret;

}


// ===== COMPILED SASS (sm_100) =====

	.target	sm_100

	.elftype	@"ET_EXEC"


//--------------------- .note.nv.tkinfo           --------------------------
	.section	.note.nv.tkinfo,"",@"SHT_NOTE"
	.sectionflags	@"SHF_NOTE_NV_TKINFO"
	.tkinfo
        /*0018*/ 	.word	0x00000002
        /*0030*/ 	.string	""
        /*0030*/ 	.string	"ptxas"
        /*0030*/ 	.string	"Cuda compilation tools, release 13.0, V13.0.88"
        /*0030*/ 	.string	"Build cuda_13.0.r13.0/compiler.36424714_0"
        /*0030*/ 	.string	"-arch sm_100 -m 64 "



//--------------------- .note.nv.cuinfo           --------------------------
	.section	.note.nv.cuinfo,"",@"SHT_NOTE"
	.sectionflags	@"SHF_NOTE_NV_CUINFO"
        /*0018*/ 	.short	0x0002
        /*001a*/ 	.short	0x0064
        /*001c*/ 	.short	0x0082
	.zero		2


//--------------------- .nv.info                  --------------------------
	.section	.nv.info,"",@"SHT_CUDA_INFO"
	.align	4


	//----- nvinfo : EIATTR_REGCOUNT
	.align		4
        /*0000*/ 	.byte	0x04, 0x2f
        /*0002*/ 	.short	(.L_1 - .L_0)
	.align		4
.L_0:
        /*0004*/ 	.word	index@(_Z3plmPfS_S_)
        /*0008*/ 	.word	0x00000004


	//----- nvinfo : EIATTR_FRAME_SIZE
	.align		4
.L_1:
        /*000c*/ 	.byte	0x04, 0x11
        /*000e*/ 	.short	(.L_3 - .L_2)
	.align		4
.L_2:
        /*0010*/ 	.word	index@(_Z3plmPfS_S_)
        /*0014*/ 	.word	0x00000000


	//----- nvinfo : EIATTR_MIN_STACK_SIZE
	.align		4
.L_3:
        /*0018*/ 	.byte	0x04, 0x12
        /*001a*/ 	.short	(.L_5 - .L_4)
	.align		4
.L_4:
        /*001c*/ 	.word	index@(_Z3plmPfS_S_)
        /*0020*/ 	.word	0x00000000
.L_5:


//--------------------- .nv.compat                --------------------------
	.section	.nv.compat,"",@"SHT_CUDA_COMPAT_INFO"
	.align	4
        /*0000*/ 	.byte	0x02, 0x09, 0x00, 0x00, 0x02, 0x02, 0x01, 0x00, 0x02, 0x05, 0x05, 0x00, 0x03, 0x07, 0x01, 0x01
        /*0010*/ 	.byte	0x02, 0x03, 0x00, 0x00, 0x02, 0x06, 0x01, 0x00, 0x04, 0x0b, 0x08, 0x00, 0x09, 0x00, 0x00, 0x00
        /*0020*/ 	.byte	0x00, 0x00, 0x00, 0x00


//--------------------- .nv.info._Z3plmPfS_S_     --------------------------
	.section	.nv.info._Z3plmPfS_S_,"",@"SHT_CUDA_INFO"
	.sectionflags	@""
	.align	4


	//----- nvinfo : EIATTR_CUDA_API_VERSION
	.align		4
        /*0000*/ 	.byte	0x04, 0x37
        /*0002*/ 	.short	(.L_7 - .L_6)
.L_6:
        /*0004*/ 	.word	0x00000082


	//----- nvinfo : EIATTR_KPARAM_INFO
	.align		4
.L_7:
        /*0008*/ 	.byte	0x04, 0x17
        /*000a*/ 	.short	(.L_9 - .L_8)
.L_8:
        /*000c*/ 	.word	0x00000000
        /*0010*/ 	.short	0x0002
        /*0012*/ 	.short	0x0010
        /*0014*/ 	.byte	0x00, 0xf5, 0x21, 0x00


	//----- nvinfo : EIATTR_KPARAM_INFO
	.align		4
.L_9:
        /*0018*/ 	.byte	0x04, 0x17
        /*001a*/ 	.short	(.L_11 - .L_10)
.L_10:
        /*001c*/ 	.word	0x00000000
        /*0020*/ 	.short	0x0001
        /*0022*/ 	.short	0x0008
        /*0024*/ 	.byte	0x00, 0xf5, 0x21, 0x00


	//----- nvinfo : EIATTR_KPARAM_INFO
	.align		4
.L_11:
        /*0028*/ 	.byte	0x04, 0x17
        /*002a*/ 	.short	(.L_13 - .L_12)
.L_12:
        /*002c*/ 	.word	0x00000000
        /*0030*/ 	.short	0x0000
        /*0032*/ 	.short	0x0000
        /*0034*/ 	.byte	0x00, 0xf5, 0x21, 0x00


	//----- nvinfo : EIATTR_SPARSE_MMA_MASK
	.align		4
.L_13:
        /*0038*/ 	.byte	0x03, 0x50
        /*003a*/ 	.short	0x0000


	//----- nvinfo : EIATTR_MAXREG_COUNT
	.align		4
        /*003c*/ 	.byte	0x03, 0x1b
        /*003e*/ 	.short	0x00ff


	//----- nvinfo : EIATTR_MERCURY_ISA_VERSION
	.align		4
        /*0040*/ 	.byte	0x03, 0x5f
        /*0042*/ 	.short	0x0101


	//----- nvinfo : EIATTR_VRC_CTA_INIT_COUNT
	.align		4
        /*0044*/ 	.byte	0x02, 0x4a
	.zero		1
	.zero		1


	//----- nvinfo : EIATTR_EXIT_INSTR_OFFSETS
	.align		4
        /*0048*/ 	.byte	0x04, 0x1c
        /*004a*/ 	.short	(.L_15 - .L_14)


	//   ....[0]....
.L_14:
        /*004c*/ 	.word	0x00000010


	//----- nvinfo : EIATTR_CBANK_PARAM_SIZE
	.align		4
.L_15:
        /*0050*/ 	.byte	0x03, 0x19
        /*0052*/ 	.short	0x0018


	//----- nvinfo : EIATTR_PARAM_CBANK
	.align		4
        /*0054*/ 	.byte	0x04, 0x0a
        /*0056*/ 	.short	(.L_17 - .L_16)
	.align		4
.L_16:
        /*0058*/ 	.word	index@(.nv.constant0._Z3plmPfS_S_)
        /*005c*/ 	.short	0x0380
        /*005e*/ 	.short	0x0018


	//----- nvinfo : EIATTR_SW_WAR
	.align		4
.L_17:
        /*0060*/ 	.byte	0x04, 0x36
        /*0062*/ 	.short	(.L_19 - .L_18)
.L_18:
        /*0064*/ 	.word	0x00000008
.L_19:


//--------------------- .nv.callgraph             --------------------------
	.section	.nv.callgraph,"",@"SHT_CUDA_CALLGRAPH"
	.align	4
	.sectionentsize	8
	.align		4
        /*0000*/ 	.word	0x00000000
	.align		4
        /*0004*/ 	.word	0xffffffff
	.align		4
        /*0008*/ 	.word	0x00000000
	.align		4
        /*000c*/ 	.word	0xfffffffe
	.align		4
        /*0010*/ 	.word	0x00000000
	.align		4
        /*0014*/ 	.word	0xfffffffd
	.align		4
        /*0018*/ 	.word	0x00000000
	.align		4
        /*001c*/ 	.word	0xfffffffc


//--------------------- .text._Z3plmPfS_S_        --------------------------
	.section	.text._Z3plmPfS_S_,"ax",@progbits
	.align	128
        .global         _Z3plmPfS_S_
        .type           _Z3plmPfS_S_,@function
        .size           _Z3plmPfS_S_,(.L_x_1 - _Z3plmPfS_S_)
        .other          _Z3plmPfS_S_,@"STO_CUDA_ENTRY STV_DEFAULT"
_Z3plmPfS_S_:
.text._Z3plmPfS_S_:
[----:B------:R-:W-:Y:S01]  /*0000*/  LDC R1, c[0x0][0x37c] ;  /* 0x0000df00ff017b82 */ /* 0x000fe20000000800 */
[----:B------:R-:W-:Y:S05]  /*0010*/  EXIT ;  /* 0x000000000000794d */ /* 0x000fea0003800000 */
.L_x_0:
[----:B------:R-:W-:-:S00]  /*0020*/  BRA `(.L_x_0) ;  /* 0xfffffffc00fc7947 */ /* 0x000fc0000383ffff */
[----:B------:R-:W-:-:S00]  /*0030*/  NOP ;  /* 0x0000000000007918 */ /* 0x000fc00000000000 */
        /* <DEDUP_REMOVED lines=12> */
.L_x_1:


//--------------------- .nv.shared.reserved.0     --------------------------
	.section	.nv.shared.reserved.0,"aw",@nobits
	.weak		__nv_reservedSMEM_offset_0_alias
	.size		__nv_reservedSMEM_offset_0_alias, 0, 64
	.other		__nv_reservedSMEM_offset_0_alias,@"STO_CUDA_RESERVED_SHARED STV_DEFAULT"
__nv_reservedSMEM_offset_0_alias:
	.zero		0
	.zero		64


//--------------------- .nv.constant0._Z3plmPfS_S_ --------------------------
	.section	.nv.constant0._Z3plmPfS_S_,"a",@progbits
	.sectionflags	@""
	.align	4
.nv.constant0._Z3plmPfS_S_:
	.zero		920


//--------------------- SYMBOLS --------------------------

	.type		.nv.reservedSmem.offset0,@object
	.size		.nv.reservedSmem.offset0,0x4
